//
// Generated by NVIDIA NVVM Compiler
//
// Compiler Build ID: CL-36424714
// Cuda compilation tools, release 13.0, V13.0.88
// Based on NVVM 20.0.0
//

.version 9.0
.target sm_100
.address_size 64

	// .globl	_Z14execute_on_gpuv
.extern .func  (.param .b32 func_retval0) vprintf
(
	.param .b64 vprintf_param_0,
	.param .b64 vprintf_param_1
)
;
.global .align 1 .b8 $str[42] = {104, 101, 108, 108, 111, 32, 119, 111, 114, 108, 100, 32, 102, 114, 111, 109, 32, 103, 112, 117, 32, 98, 108, 111, 99, 107, 95, 37, 100, 44, 32, 116, 104, 114, 101, 97, 100, 95, 37, 100, 10};

.visible .entry _Z14execute_on_gpuv()
{
	.local .align 8 .b8 	__local_depot0[8];
	.reg .b64 	%SP;
	.reg .b64 	%SPL;
	.reg .pred 	%p<2>;
	.reg .b32 	%r<6>;
	.reg .b64 	%rd<5>;

	mov.u64 	%SPL, __local_depot0;
	cvta.local.u64 	%SP, %SPL;
	mov.u32 	%r1, %tid.x;
	and.b32  	%r2, %r1, 31;
	setp.ne.s32 	%p1, %r2, 0;
	@%p1 bra 	$L__BB0_2;
	add.u64 	%rd1, %SP, 0;
	add.u64 	%rd2, %SPL, 0;
	mov.u32 	%r3, %ctaid.x;
	st.local.v2.u32 	[%rd2], {%r3, %r1};
	mov.u64 	%rd3, $str;
	cvta.global.u64 	%rd4, %rd3;
	{ // callseq 0, 0
	.param .b64 param0;
	st.param.b64 	[param0], %rd4;
	.param .b64 param1;
	st.param.b64 	[param1], %rd1;
	.param .b32 retval0;
	call.uni (retval0), 
	vprintf, 
	(
	param0, 
	param1
	);
	ld.param.b32 	%r4, [retval0];
	} // callseq 0
$L__BB0_2:
	ret;

}


// ===== COMPILED SASS (sm_100) =====

	.target	sm_100

	.elftype	@"ET_EXEC"


//--------------------- .note.nv.tkinfo           --------------------------
	.section	.note.nv.tkinfo,"",@"SHT_NOTE"
	.sectionflags	@"SHF_NOTE_NV_TKINFO"
	.tkinfo
        /*0018*/ 	.word	0x00000002
        /*0030*/ 	.string	""
        /*0030*/ 	.string	"ptxas"
        /*0030*/ 	.string	"Cuda compilation tools, release 13.0, V13.0.88"
        /*0030*/ 	.string	"Build cuda_13.0.r13.0/compiler.36424714_0"
        /*0030*/ 	.string	"-arch sm_100 -m 64 "



//--------------------- .note.nv.cuinfo           --------------------------
	.section	.note.nv.cuinfo,"",@"SHT_NOTE"
	.sectionflags	@"SHF_NOTE_NV_CUINFO"
        /*0018*/ 	.short	0x0002
        /*001a*/ 	.short	0x0064
        /*001c*/ 	.short	0x0082
	.zero		2


//--------------------- .nv.info                  --------------------------
	.section	.nv.info,"",@"SHT_CUDA_INFO"
	.align	4


	//----- nvinfo : EIATTR_REGCOUNT
	.align		4
        /*0000*/ 	.byte	0x04, 0x2f
        /*0002*/ 	.short	(.L_2 - .L_1)
	.align		4
.L_1:
        /*0004*/ 	.word	index@(_Z14execute_on_gpuv)
        /*0008*/ 	.word	0x00000018


	//----- nvinfo : EIATTR_FRAME_SIZE
	.align		4
.L_2:
        /*000c*/ 	.byte	0x04, 0x11
        /*000e*/ 	.short	(.L_4 - .L_3)
	.align		4
.L_3:
        /*0010*/ 	.word	index@(_Z14execute_on_gpuv)
        /*0014*/ 	.word	0x00000008


	//----- nvinfo : EIATTR_MIN_STACK_SIZE
	.align		4
.L_4:
        /*0018*/ 	.byte	0x04, 0x12
        /*001a*/ 	.short	(.L_6 - .L_5)
	.align		4
.L_5:
        /*001c*/ 	.word	index@(_Z14execute_on_gpuv)
        /*0020*/ 	.word	0x00000008
.L_6:


//--------------------- .nv.compat                --------------------------
	.section	.nv.compat,"",@"SHT_CUDA_COMPAT_INFO"
	.align	4
        /*0000*/ 	.byte	0x02, 0x09, 0x00, 0x00, 0x02, 0x02, 0x01, 0x00, 0x02, 0x05, 0x05, 0x00, 0x03, 0x07, 0x01, 0x01
        /*0010*/ 	.byte	0x02, 0x03, 0x00, 0x00, 0x02, 0x06, 0x01, 0x00, 0x04, 0x0b, 0x08, 0x00, 0x09, 0x00, 0x00, 0x00
        /*0020*/ 	.byte	0x00, 0x00, 0x00, 0x00


//--------------------- .nv.info._Z14execute_on_gpuv --------------------------
	.section	.nv.info._Z14execute_on_gpuv,"",@"SHT_CUDA_INFO"
	.sectionflags	@""
	.align	4


	//----- nvinfo : EIATTR_CUDA_API_VERSION
	.align		4
        /*0000*/ 	.byte	0x04, 0x37
        /*0002*/ 	.short	(.L_8 - .L_7)
.L_7:
        /*0004*/ 	.word	0x00000082


	//----- nvinfo : EIATTR_SPARSE_MMA_MASK
	.align		4
.L_8:
        /*0008*/ 	.byte	0x03, 0x50
        /*000a*/ 	.short	0x0000


	//----- nvinfo : EIATTR_MAXREG_COUNT
	.align		4
        /*000c*/ 	.byte	0x03, 0x1b
        /*000e*/ 	.short	0x00ff


	//----- nvinfo : EIATTR_EXTERNS
	.align		4
        /*0010*/ 	.byte	0x04, 0x0f
        /*0012*/ 	.short	(.L_10 - .L_9)


	//   ....[0]....
	.align		4
.L_9:
        /*0014*/ 	.word	index@(vprintf)


	//----- nvinfo : EIATTR_MERCURY_ISA_VERSION
	.align		4
.L_10:
        /*0018*/ 	.byte	0x03, 0x5f
        /*001a*/ 	.short	0x0101


	//----- nvinfo : EIATTR_VRC_CTA_INIT_COUNT
	.align		4
        /*001c*/ 	.byte	0x02, 0x4a
	.zero		1
	.zero		1


	//----- nvinfo : EIATTR_SYSCALL_OFFSETS
	.align		4
        /*0020*/ 	.byte	0x04, 0x46
        /*0022*/ 	.short	(.L_12 - .L_11)


	//   ....[0]....
.L_11:
        /*0024*/ 	.word	0x00000110


	//----- nvinfo : EIATTR_EXIT_INSTR_OFFSETS
	.align		4
.L_12:
        /*0028*/ 	.byte	0x04, 0x1c
        /*002a*/ 	.short	(.L_14 - .L_13)


	//   ....[0]....
.L_13:
        /*002c*/ 	.word	0x00000080


	//   ....[1]....
        /*0030*/ 	.word	0x00000120


	//----- nvinfo : EIATTR_CRS_STACK_SIZE
	.align		4
.L_14:
        /*0034*/ 	.byte	0x04, 0x1e
        /*0036*/ 	.short	(.L_16 - .L_15)
.L_15:
        /*0038*/ 	.word	0x00000000


	//----- nvinfo : EIATTR_SW_WAR
	.align		4
.L_16:
        /*003c*/ 	.byte	0x04, 0x36
        /*003e*/ 	.short	(.L_18 - .L_17)
.L_17:
        /*0040*/ 	.word	0x00000008
.L_18:


//--------------------- .nv.callgraph             --------------------------
	.section	.nv.callgraph,"",@"SHT_CUDA_CALLGRAPH"
	.align	4
	.sectionentsize	8
	.align		4
        /*0000*/ 	.word	0x00000000
	.align		4
        /*0004*/ 	.word	0xffffffff
	.align		4
        /*0008*/ 	.word	index@(_Z14execute_on_gpuv)
	.align		4
        /*000c*/ 	.word	index@(vprintf)
	.align		4
        /*0010*/ 	.word	0x00000000
	.align		4
        /*0014*/ 	.word	0xfffffffe
	.align		4
        /*0018*/ 	.word	0x00000000
	.align		4
        /*001c*/ 	.word	0xfffffffd
	.align		4
        /*0020*/ 	.word	0x00000000
	.align		4
        /*0024*/ 	.word	0xfffffffc


//--------------------- .nv.constant4             --------------------------
	.section	.nv.constant4,"a",@progbits
	.align	8
	.align		8
.nv.constant4:
        /*0000*/ 	.dword	vprintf
	.align		8
        /*0008*/ 	.dword	$str


//--------------------- .text._Z14execute_on_gpuv --------------------------
	.section	.text._Z14execute_on_gpuv,"ax",@progbits
	.align	128
        .global         _Z14execute_on_gpuv
        .type           _Z14execute_on_gpuv,@function
        .size           _Z14execute_on_gpuv,(.L_x_2 - _Z14execute_on_gpuv)
        .other          _Z14execute_on_gpuv,@"STO_CUDA_ENTRY STV_DEFAULT"
_Z14execute_on_gpuv:
.text._Z14execute_on_gpuv:
[----:B------:R-:W0:Y:S01]  /*0000*/  LDC R1, c[0x0][0x37c] ;  /* 0x0000df00ff017b82 */ /* 0x000e220000000800 */
[----:B------:R-:W1:Y:S01]  /*0010*/  S2R R9, SR_TID.X ;  /* 0x0000000000097919 */ /* 0x000e620000002100 */
[----:B------:R-:W2:Y:S01]  /*0020*/  LDCU UR4, c[0x0][0x2f8] ;  /* 0x00005f00ff0477ac */ /* 0x000ea20008000800 */
[----:B0-----:R-:W-:Y:S01]  /*0030*/  VIADD R1, R1, 0xfffffff8 ;  /* 0xfffffff801017836 */ /* 0x001fe20000000000 */
[----:B------:R-:W0:Y:S04]  /*0040*/  LDCU UR5, c[0x0][0x2fc] ;  /* 0x00005f80ff0577ac */ /* 0x000e280008000800 */
[----:B--2---:R-:W-:-:S05]  /*0050*/  IADD3 R6, P1, PT, R1, UR4, RZ ;  /* 0x0000000401067c10 */ /* 0x004fca000ff3e0ff */
[----:B0-----:R-:W-:Y:S01]  /*0060*/  IMAD.X R7, RZ, RZ, UR5, P1 ;  /* 0x00000005ff077e24 */ /* 0x001fe200088e06ff */
[----:B-1----:R-:W-:-:S13]  /*0070*/  LOP3.LUT P0, RZ, R9, 0x1f, RZ, 0xc0, !PT ;  /* 0x0000001f09ff7812 */ /* 0x002fda000780c0ff */
[----:B------:R-:W-:Y:S05]  /*0080*/  @P0 EXIT ;  /* 0x000000000000094d */ /* 0x000fea0003800000 */
[----:B------:R-:W0:Y:S01]  /*0090*/  S2R R8, SR_CTAID.X ;  /* 0x0000000000087919 */ /* 0x000e220000002500 */
[----:B------:R-:W-:Y:S01]  /*00a0*/  MOV R0, 0x0 ;  /* 0x0000000000007802 */ /* 0x000fe20000000f00 */
[----:B------:R-:W1:Y:S03]  /*00b0*/  LDCU.64 UR4, c[0x4][0x8] ;  /* 0x01000100ff0477ac */ /* 0x000e660008000a00 */
[----:B------:R2:W3:Y:S01]  /*00c0*/  LDC.64 R2, c[0x4][R0] ;  /* 0x0100000000027b82 */ /* 0x0004e20000000a00 */
[----:B-1----:R-:W-:Y:S02]  /*00d0*/  IMAD.U32 R4, RZ, RZ, UR4 ;  /* 0x00000004ff047e24 */ /* 0x002fe4000f8e00ff */
[----:B------:R-:W-:Y:S01]  /*00e0*/  IMAD.U32 R5, RZ, RZ, UR5 ;  /* 0x00000005ff057e24 */ /* 0x000fe2000f8e00ff */
[----:B0-----:R2:W-:Y:S06]  /*00f0*/  STL.64 [R1], R8 ;  /* 0x0000000801007387 */ /* 0x0015ec0000100a00 */
[----:B------:R-:W-:-:S07]  /*0100*/  LEPC R20, `(.L_x_0) ;  /* 0x000000001014794e */ /* 0x000fce0000000000 */
[----:B--23--:R-:W-:Y:S05]  /*0110*/  CALL.ABS.NOINC R2 ;  /* 0x0000000002007343 */ /* 0x00cfea0003c00000 */
.L_x_0:
[----:B------:R-:W-:Y:S05]  /*0120*/  EXIT ;  /* 0x000000000000794d */ /* 0x000fea0003800000 */
.L_x_1:
[----:B------:R-:W-:-:S00]  /*0130*/  BRA `(.L_x_1) ;  /* 0xfffffffc00fc7947 */ /* 0x000fc0000383ffff */
[----:B------:R-:W-:-:S00]  /*0140*/  NOP ;  /* 0x0000000000007918 */ /* 0x000fc00000000000 */
        /* <DEDUP_REMOVED lines=11> */
.L_x_2:


//--------------------- .nv.global.init           --------------------------
	.section	.nv.global.init,"aw",@progbits
.nv.global.init:
	.type		$str,@object
	.size		$str,(.L_0 - $str)
$str:
        /*0000*/ 	.byte	0x68, 0x65, 0x6c, 0x6c, 0x6f, 0x20, 0x77, 0x6f, 0x72, 0x6c, 0x64, 0x20, 0x66, 0x72, 0x6f, 0x6d
        /*0010*/ 	.byte	0x20, 0x67, 0x70, 0x75, 0x20, 0x62, 0x6c, 0x6f, 0x63, 0x6b, 0x5f, 0x25, 0x64, 0x2c, 0x20, 0x74
        /*0020*/ 	.byte	0x68, 0x72, 0x65, 0x61, 0x64, 0x5f, 0x25, 0x64, 0x0a, 0x00
.L_0:


//--------------------- .nv.shared.reserved.0     --------------------------
	.section	.nv.shared.reserved.0,"aw",@nobits
	.weak		__nv_reservedSMEM_offset_0_alias
	.size		__nv_reservedSMEM_offset_0_alias, 0, 64
	.other		__nv_reservedSMEM_offset_0_alias,@"STO_CUDA_RESERVED_SHARED STV_DEFAULT"
__nv_reservedSMEM_offset_0_alias:
	.zero		0
	.zero		64


//--------------------- .nv.constant0._Z14execute_on_gpuv --------------------------
	.section	.nv.constant0._Z14execute_on_gpuv,"a",@progbits
	.sectionflags	@""
	.align	4
.nv.constant0._Z14execute_on_gpuv:
	.zero		896


//--------------------- SYMBOLS --------------------------

	.type		.nv.reservedSmem.offset0,@object
	.size		.nv.reservedSmem.offset0,0x4
	.type		vprintf,@function
